//
// Generated by NVIDIA NVVM Compiler
//
// Compiler Build ID: CL-36424714
// Cuda compilation tools, release 13.0, V13.0.88
// Based on NVVM 20.0.0
//

.version 9.0
.target sm_100
.address_size 64

	// .globl	_Z8dijkstraP6VertexP4Edgeiii

.visible .entry _Z8dijkstraP6VertexP4Edgeiii(
	.param .u64 .ptr .align 1 _Z8dijkstraP6VertexP4Edgeiii_param_0,
	.param .u64 .ptr .align 1 _Z8dijkstraP6VertexP4Edgeiii_param_1,
	.param .u32 _Z8dijkstraP6VertexP4Edgeiii_param_2,
	.param .u32 _Z8dijkstraP6VertexP4Edgeiii_param_3,
	.param .u32 _Z8dijkstraP6VertexP4Edgeiii_param_4
)
{
	.local .align 16 .b8 	__local_depot0[16];
	.reg .b64 	%SP;
	.reg .b64 	%SPL;
	.reg .pred 	%p<32>;
	.reg .b32 	%r<71>;
	.reg .b64 	%rd<35>;

	mov.u64 	%SPL, __local_depot0;
	ld.param.u64 	%rd14, [_Z8dijkstraP6VertexP4Edgeiii_param_0];
	ld.param.u64 	%rd13, [_Z8dijkstraP6VertexP4Edgeiii_param_1];
	ld.param.u32 	%r23, [_Z8dijkstraP6VertexP4Edgeiii_param_2];
	ld.param.u32 	%r24, [_Z8dijkstraP6VertexP4Edgeiii_param_3];
	ld.param.u32 	%r25, [_Z8dijkstraP6VertexP4Edgeiii_param_4];
	cvta.to.global.u64 	%rd1, %rd14;
	add.u64 	%rd2, %SPL, 0;
	mul.wide.s32 	%rd16, %r25, 16;
	add.s64 	%rd17, %rd1, %rd16;
	add.s64 	%rd3, %rd17, 8;
	mov.b32 	%r26, 0;
	st.global.u32 	[%rd17+8], %r26;
	st.local.u32 	[%rd2], %r25;
	setp.lt.s32 	%p1, %r23, 1;
	@%p1 bra 	$L__BB0_40;
	and.b32  	%r1, %r23, 7;
	setp.lt.u32 	%p2, %r23, 8;
	mov.b32 	%r66, 0;
	@%p2 bra 	$L__BB0_20;
	and.b32  	%r66, %r23, 2147483640;
	neg.s32 	%r63, %r25;
	add.s64 	%rd34, %rd1, 72;
	mov.b32 	%r64, 0;
$L__BB0_3:
	.pragma "nounroll";
	setp.eq.s32 	%p3, %r63, 0;
	@%p3 bra 	$L__BB0_5;
	mov.b32 	%r29, 1000000000;
	st.global.u32 	[%rd34+-64], %r29;
$L__BB0_5:
	add.s32 	%r30, %r64, 1;
	setp.eq.s32 	%p4, %r30, %r25;
	@%p4 bra 	$L__BB0_7;
	mov.b32 	%r31, 1000000000;
	st.global.u32 	[%rd34+-48], %r31;
$L__BB0_7:
	add.s32 	%r32, %r64, 2;
	setp.eq.s32 	%p5, %r32, %r25;
	@%p5 bra 	$L__BB0_9;
	mov.b32 	%r33, 1000000000;
	st.global.u32 	[%rd34+-32], %r33;
$L__BB0_9:
	add.s32 	%r34, %r64, 3;
	setp.eq.s32 	%p6, %r34, %r25;
	@%p6 bra 	$L__BB0_11;
	mov.b32 	%r35, 1000000000;
	st.global.u32 	[%rd34+-16], %r35;
$L__BB0_11:
	add.s32 	%r36, %r64, 4;
	setp.eq.s32 	%p7, %r36, %r25;
	@%p7 bra 	$L__BB0_13;
	mov.b32 	%r37, 1000000000;
	st.global.u32 	[%rd34], %r37;
$L__BB0_13:
	add.s32 	%r38, %r64, 5;
	setp.eq.s32 	%p8, %r38, %r25;
	@%p8 bra 	$L__BB0_15;
	mov.b32 	%r39, 1000000000;
	st.global.u32 	[%rd34+16], %r39;
$L__BB0_15:
	add.s32 	%r40, %r64, 6;
	setp.eq.s32 	%p9, %r40, %r25;
	@%p9 bra 	$L__BB0_17;
	mov.b32 	%r41, 1000000000;
	st.global.u32 	[%rd34+32], %r41;
$L__BB0_17:
	add.s32 	%r42, %r64, 7;
	setp.eq.s32 	%p10, %r42, %r25;
	@%p10 bra 	$L__BB0_19;
	mov.b32 	%r43, 1000000000;
	st.global.u32 	[%rd34+48], %r43;
$L__BB0_19:
	add.s32 	%r64, %r64, 8;
	add.s32 	%r63, %r63, 8;
	add.s64 	%rd34, %rd34, 128;
	setp.ne.s32 	%p11, %r64, %r66;
	@%p11 bra 	$L__BB0_3;
$L__BB0_20:
	setp.eq.s32 	%p12, %r1, 0;
	@%p12 bra 	$L__BB0_40;
	and.b32  	%r9, %r23, 3;
	setp.lt.u32 	%p13, %r1, 4;
	@%p13 bra 	$L__BB0_31;
	setp.eq.s32 	%p14, %r66, %r25;
	mul.wide.u32 	%rd18, %r66, 16;
	add.s64 	%rd19, %rd1, %rd18;
	add.s64 	%rd7, %rd19, 8;
	@%p14 bra 	$L__BB0_24;
	mov.b32 	%r44, 1000000000;
	st.global.u32 	[%rd7], %r44;
$L__BB0_24:
	add.s32 	%r45, %r66, 1;
	setp.eq.s32 	%p15, %r45, %r25;
	@%p15 bra 	$L__BB0_26;
	mov.b32 	%r46, 1000000000;
	st.global.u32 	[%rd7+16], %r46;
$L__BB0_26:
	add.s32 	%r47, %r66, 2;
	setp.eq.s32 	%p16, %r47, %r25;
	@%p16 bra 	$L__BB0_28;
	mov.b32 	%r48, 1000000000;
	st.global.u32 	[%rd7+32], %r48;
$L__BB0_28:
	add.s32 	%r49, %r66, 3;
	setp.eq.s32 	%p17, %r49, %r25;
	@%p17 bra 	$L__BB0_30;
	mov.b32 	%r50, 1000000000;
	st.global.u32 	[%rd7+48], %r50;
$L__BB0_30:
	add.s32 	%r66, %r66, 4;
$L__BB0_31:
	setp.eq.s32 	%p18, %r9, 0;
	@%p18 bra 	$L__BB0_40;
	setp.eq.s32 	%p19, %r9, 1;
	@%p19 bra 	$L__BB0_38;
	setp.eq.s32 	%p20, %r66, %r25;
	mul.wide.u32 	%rd20, %r66, 16;
	add.s64 	%rd21, %rd1, %rd20;
	add.s64 	%rd8, %rd21, 8;
	@%p20 bra 	$L__BB0_35;
	mov.b32 	%r51, 1000000000;
	st.global.u32 	[%rd8], %r51;
$L__BB0_35:
	add.s32 	%r52, %r66, 1;
	setp.eq.s32 	%p21, %r52, %r25;
	@%p21 bra 	$L__BB0_37;
	mov.b32 	%r53, 1000000000;
	st.global.u32 	[%rd8+16], %r53;
$L__BB0_37:
	add.s32 	%r66, %r66, 2;
$L__BB0_38:
	and.b32  	%r54, %r23, 1;
	setp.eq.b32 	%p22, %r54, 1;
	not.pred 	%p23, %p22;
	setp.eq.s32 	%p24, %r66, %r25;
	or.pred  	%p25, %p23, %p24;
	@%p25 bra 	$L__BB0_40;
	mul.wide.u32 	%rd22, %r66, 16;
	add.s64 	%rd23, %rd1, %rd22;
	mov.b32 	%r55, 1000000000;
	st.global.u32 	[%rd23+8], %r55;
$L__BB0_40:
	setp.lt.s32 	%p26, %r24, 1;
	@%p26 bra 	$L__BB0_47;
	cvta.to.global.u64 	%rd9, %rd13;
	mov.b32 	%r70, 0;
$L__BB0_42:
	mul.wide.u32 	%rd24, %r70, 12;
	add.s64 	%rd25, %rd9, %rd24;
	ld.global.u32 	%r57, [%rd25+4];
	ld.global.u32 	%r58, [%rd25+8];
	mul.wide.s32 	%rd26, %r57, 16;
	add.s64 	%rd27, %rd1, %rd26;
	add.s64 	%rd10, %rd27, 8;
	ld.global.u32 	%r59, [%rd27+8];
	ld.global.u32 	%r60, [%rd3];
	add.s32 	%r15, %r60, %r58;
	setp.le.s32 	%p27, %r59, %r15;
	@%p27 bra 	$L__BB0_46;
	st.global.u32 	[%rd10], %r15;
	st.global.u32 	[%rd10+4], %r25;
	setp.lt.s32 	%p28, %r70, 1;
	@%p28 bra 	$L__BB0_46;
$L__BB0_44:
	add.s32 	%r17, %r70, -1;
	shr.u32 	%r18, %r17, 1;
	mul.wide.u32 	%rd28, %r18, 4;
	add.s64 	%rd11, %rd2, %rd28;
	ld.local.u32 	%r19, [%rd11];
	mul.wide.s32 	%rd29, %r19, 16;
	add.s64 	%rd30, %rd1, %rd29;
	ld.global.u32 	%r61, [%rd30+8];
	mul.wide.u32 	%rd31, %r70, 4;
	add.s64 	%rd12, %rd2, %rd31;
	ld.local.u32 	%r20, [%rd12];
	mul.wide.s32 	%rd32, %r20, 16;
	add.s64 	%rd33, %rd1, %rd32;
	ld.global.u32 	%r62, [%rd33+8];
	setp.le.s32 	%p29, %r61, %r62;
	@%p29 bra 	$L__BB0_46;
	st.local.u32 	[%rd11], %r20;
	st.local.u32 	[%rd12], %r19;
	setp.gt.u32 	%p30, %r17, 1;
	mov.u32 	%r70, %r18;
	@%p30 bra 	$L__BB0_44;
$L__BB0_46:
	add.s32 	%r70, %r70, 1;
	setp.lt.s32 	%p31, %r70, %r24;
	@%p31 bra 	$L__BB0_42;
$L__BB0_47:
	ret;

}


// ===== COMPILED SASS (sm_100) =====

	.target	sm_100

	.elftype	@"ET_EXEC"


//--------------------- .note.nv.tkinfo           --------------------------
	.section	.note.nv.tkinfo,"",@"SHT_NOTE"
	.sectionflags	@"SHF_NOTE_NV_TKINFO"
	.tkinfo
        /*0018*/ 	.word	0x00000002
        /*0030*/ 	.string	""
        /*0030*/ 	.string	"ptxas"
        /*0030*/ 	.string	"Cuda compilation tools, release 13.0, V13.0.88"
        /*0030*/ 	.string	"Build cuda_13.0.r13.0/compiler.36424714_0"
        /*0030*/ 	.string	"-arch sm_100 -m 64 "



//--------------------- .note.nv.cuinfo           --------------------------
	.section	.note.nv.cuinfo,"",@"SHT_NOTE"
	.sectionflags	@"SHF_NOTE_NV_CUINFO"
        /*0018*/ 	.short	0x0002
        /*001a*/ 	.short	0x0064
        /*001c*/ 	.short	0x0082
	.zero		2


//--------------------- .nv.info                  --------------------------
	.section	.nv.info,"",@"SHT_CUDA_INFO"
	.align	4


	//----- nvinfo : EIATTR_REGCOUNT
	.align		4
        /*0000*/ 	.byte	0x04, 0x2f
        /*0002*/ 	.short	(.L_1 - .L_0)
	.align		4
.L_0:
        /*0004*/ 	.word	index@(_Z8dijkstraP6VertexP4Edgeiii)
        /*0008*/ 	.word	0x00000016


	//----- nvinfo : EIATTR_FRAME_SIZE
	.align		4
.L_1:
        /*000c*/ 	.byte	0x04, 0x11
        /*000e*/ 	.short	(.L_3 - .L_2)
	.align		4
.L_2:
        /*0010*/ 	.word	index@(_Z8dijkstraP6VertexP4Edgeiii)
        /*0014*/ 	.word	0x00000000


	//----- nvinfo : EIATTR_MIN_STACK_SIZE
	.align		4
.L_3:
        /*0018*/ 	.byte	0x04, 0x12
        /*001a*/ 	.short	(.L_5 - .L_4)
	.align		4
.L_4:
        /*001c*/ 	.word	index@(_Z8dijkstraP6VertexP4Edgeiii)
        /*0020*/ 	.word	0x00000000
.L_5:


//--------------------- .nv.compat                --------------------------
	.section	.nv.compat,"",@"SHT_CUDA_COMPAT_INFO"
	.align	4
        /*0000*/ 	.byte	0x02, 0x09, 0x00, 0x00, 0x02, 0x02, 0x01, 0x00, 0x02, 0x05, 0x05, 0x00, 0x03, 0x07, 0x01, 0x01
        /*0010*/ 	.byte	0x02, 0x03, 0x00, 0x00, 0x02, 0x06, 0x01, 0x00, 0x04, 0x0b, 0x08, 0x00, 0x09, 0x00, 0x00, 0x00
        /*0020*/ 	.byte	0x00, 0x00, 0x00, 0x00


//--------------------- .nv.info._Z8dijkstraP6VertexP4Edgeiii --------------------------
	.section	.nv.info._Z8dijkstraP6VertexP4Edgeiii,"",@"SHT_CUDA_INFO"
	.sectionflags	@""
	.align	4


	//----- nvinfo : EIATTR_CUDA_API_VERSION
	.align		4
        /*0000*/ 	.byte	0x04, 0x37
        /*0002*/ 	.short	(.L_7 - .L_6)
.L_6:
        /*0004*/ 	.word	0x00000082


	//----- nvinfo : EIATTR_KPARAM_INFO
	.align		4
.L_7:
        /*0008*/ 	.byte	0x04, 0x17
        /*000a*/ 	.short	(.L_9 - .L_8)
.L_8:
        /*000c*/ 	.word	0x00000000
        /*0010*/ 	.short	0x0004
        /*0012*/ 	.short	0x0018
        /*0014*/ 	.byte	0x00, 0xf0, 0x11, 0x00


	//----- nvinfo : EIATTR_KPARAM_INFO
	.align		4
.L_9:
        /*0018*/ 	.byte	0x04, 0x17
        /*001a*/ 	.short	(.L_11 - .L_10)
.L_10:
        /*001c*/ 	.word	0x00000000
        /*0020*/ 	.short	0x0003
        /*0022*/ 	.short	0x0014
        /*0024*/ 	.byte	0x00, 0xf0, 0x11, 0x00


	//----- nvinfo : EIATTR_KPARAM_INFO
	.align		4
.L_11:
        /*0028*/ 	.byte	0x04, 0x17
        /*002a*/ 	.short	(.L_13 - .L_12)
.L_12:
        /*002c*/ 	.word	0x00000000
        /*0030*/ 	.short	0x0002
        /*0032*/ 	.short	0x0010
        /*0034*/ 	.byte	0x00, 0xf0, 0x11, 0x00


	//----- nvinfo : EIATTR_KPARAM_INFO
	.align		4
.L_13:
        /*0038*/ 	.byte	0x04, 0x17
        /*003a*/ 	.short	(.L_15 - .L_14)
.L_14:
        /*003c*/ 	.word	0x00000000
        /*0040*/ 	.short	0x0001
        /*0042*/ 	.short	0x0008
        /*0044*/ 	.byte	0x00, 0xf5, 0x21, 0x00


	//----- nvinfo : EIATTR_KPARAM_INFO
	.align		4
.L_15:
        /*0048*/ 	.byte	0x04, 0x17
        /*004a*/ 	.short	(.L_17 - .L_16)
.L_16:
        /*004c*/ 	.word	0x00000000
        /*0050*/ 	.short	0x0000
        /*0052*/ 	.short	0x0000
        /*0054*/ 	.byte	0x00, 0xf5, 0x21, 0x00


	//----- nvinfo : EIATTR_SPARSE_MMA_MASK
	.align		4
.L_17:
        /*0058*/ 	.byte	0x03, 0x50
        /*005a*/ 	.short	0x0000


	//----- nvinfo : EIATTR_MAXREG_COUNT
	.align		4
        /*005c*/ 	.byte	0x03, 0x1b
        /*005e*/ 	.short	0x00ff


	//----- nvinfo : EIATTR_MERCURY_ISA_VERSION
	.align		4
        /*0060*/ 	.byte	0x03, 0x5f
        /*0062*/ 	.short	0x0101


	//----- nvinfo : EIATTR_VRC_CTA_INIT_COUNT
	.align		4
        /*0064*/ 	.byte	0x02, 0x4a
	.zero		1
	.zero		1


	//----- nvinfo : EIATTR_EXIT_INSTR_OFFSETS
	.align		4
        /*0068*/ 	.byte	0x04, 0x1c
        /*006a*/ 	.short	(.L_19 - .L_18)


	//   ....[0]....
.L_18:
        /*006c*/ 	.word	0x00000710


	//   ....[1]....
        /*0070*/ 	.word	0x00000b50


	//----- nvinfo : EIATTR_CBANK_PARAM_SIZE
	.align		4
.L_19:
        /*0074*/ 	.byte	0x03, 0x19
        /*0076*/ 	.short	0x001c


	//----- nvinfo : EIATTR_PARAM_CBANK
	.align		4
        /*0078*/ 	.byte	0x04, 0x0a
        /*007a*/ 	.short	(.L_21 - .L_20)
	.align		4
.L_20:
        /*007c*/ 	.word	index@(.nv.constant0._Z8dijkstraP6VertexP4Edgeiii)
        /*0080*/ 	.short	0x0380
        /*0082*/ 	.short	0x001c


	//----- nvinfo : EIATTR_SW_WAR
	.align		4
.L_21:
        /*0084*/ 	.byte	0x04, 0x36
        /*0086*/ 	.short	(.L_23 - .L_22)
.L_22:
        /*0088*/ 	.word	0x00000008
.L_23:


//--------------------- .nv.callgraph             --------------------------
	.section	.nv.callgraph,"",@"SHT_CUDA_CALLGRAPH"
	.align	4
	.sectionentsize	8
	.align		4
        /*0000*/ 	.word	0x00000000
	.align		4
        /*0004*/ 	.word	0xffffffff
	.align		4
        /*0008*/ 	.word	0x00000000
	.align		4
        /*000c*/ 	.word	0xfffffffe
	.align		4
        /*0010*/ 	.word	0x00000000
	.align		4
        /*0014*/ 	.word	0xfffffffd
	.align		4
        /*0018*/ 	.word	0x00000000
	.align		4
        /*001c*/ 	.word	0xfffffffc


//--------------------- .text._Z8dijkstraP6VertexP4Edgeiii --------------------------
	.section	.text._Z8dijkstraP6VertexP4Edgeiii,"ax",@progbits
	.align	128
        .global         _Z8dijkstraP6VertexP4Edgeiii
        .type           _Z8dijkstraP6VertexP4Edgeiii,@function
        .size           _Z8dijkstraP6VertexP4Edgeiii,(.L_x_9 - _Z8dijkstraP6VertexP4Edgeiii)
        .other          _Z8dijkstraP6VertexP4Edgeiii,@"STO_CUDA_ENTRY STV_DEFAULT"
_Z8dijkstraP6VertexP4Edgeiii:
.text._Z8dijkstraP6VertexP4Edgeiii:
[----:B------:R-:W-:Y:S08]  /*0000*/  LDC R1, c[0x0][0x37c] ;  /* 0x0000df00ff017b82 */ /* 0x000ff00000000800 */
[----:B------:R-:W0:Y:S01]  /*0010*/  LDC.64 R4, c[0x0][0x380] ;  /* 0x0000e000ff047b82 */ /* 0x000e220000000a00 */
[----:B------:R-:W1:Y:S01]  /*0020*/  LDCU UR4, c[0x0][0x398] ;  /* 0x00007300ff0477ac */ /* 0x000e620008000800 */
[----:B------:R-:W2:Y:S01]  /*0030*/  LDCU.64 UR12, c[0x0][0x358] ;  /* 0x00006b00ff0c77ac */ /* 0x000ea20008000a00 */
[----:B------:R-:W3:Y:S01]  /*0040*/  LDCU UR5, c[0x0][0x398] ;  /* 0x00007300ff0577ac */ /* 0x000ee20008000800 */
[----:B-1----:R-:W-:Y:S01]  /*0050*/  IMAD.U32 R2, RZ, RZ, UR4 ;  /* 0x00000004ff027e24 */ /* 0x002fe2000f8e00ff */
[----:B------:R-:W1:Y:S03]  /*0060*/  LDCU UR4, c[0x0][0x390] ;  /* 0x00007200ff0477ac */ /* 0x000e660008000800 */
[----:B0-----:R-:W-:-:S04]  /*0070*/  IMAD.WIDE R4, R2, 0x10, R4 ;  /* 0x0000001002047825 */ /* 0x001fc800078e0204 */
[----:B---3--:R-:W-:Y:S01]  /*0080*/  IMAD.U32 R0, RZ, RZ, UR5 ;  /* 0x00000005ff007e24 */ /* 0x008fe2000f8e00ff */
[----:B--2---:R0:W-:Y:S01]  /*0090*/  STG.E desc[UR12][R4.64+0x8], RZ ;  /* 0x000008ff04007986 */ /* 0x0041e2000c10190c */
[----:B-1----:R-:W-:-:S09]  /*00a0*/  UISETP.GE.AND UP0, UPT, UR4, 0x1, UPT ;  /* 0x000000010400788c */ /* 0x002fd2000bf06270 */
[----:B0-----:R-:W-:Y:S05]  /*00b0*/  BRA.U !UP0, `(.L_x_0) ;  /* 0x00000005088c7547 */ /* 0x001fea000b800000 */
[----:B------:R-:W-:Y:S01]  /*00c0*/  UISETP.GE.U32.AND UP1, UPT, UR4, 0x8, UPT ;  /* 0x000000080400788c */ /* 0x000fe2000bf26070 */
[----:B------:R-:W-:Y:S01]  /*00d0*/  IMAD.MOV.U32 R3, RZ, RZ, RZ ;  /* 0x000000ffff037224 */ /* 0x000fe200078e00ff */
[----:B------:R-:W-:-:S04]  /*00e0*/  ULOP3.LUT UR8, UR4, 0x7, URZ, 0xc0, !UPT ;  /* 0x0000000704087892 */ /* 0x000fc8000f8ec0ff */
[----:B------:R-:W-:-:S03]  /*00f0*/  UISETP.NE.AND UP0, UPT, UR8, URZ, UPT ;  /* 0x000000ff0800728c */ /* 0x000fc6000bf05270 */
[----:B------:R-:W-:Y:S08]  /*0100*/  BRA.U !UP1, `(.L_x_1) ;  /* 0x0000000109c87547 */ /* 0x000ff0000b800000 */
[----:B------:R-:W0:Y:S01]  /*0110*/  LDCU.64 UR6, c[0x0][0x380] ;  /* 0x00007000ff0677ac */ /* 0x000e220008000a00 */
[----:B------:R-:W1:Y:S01]  /*0120*/  LDC R10, c[0x0][0x398] ;  /* 0x0000e600ff0a7b82 */ /* 0x000e620000000800 */
[----:B------:R-:W-:Y:S01]  /*0130*/  IMAD.MOV R6, RZ, RZ, -R2 ;  /* 0x000000ffff067224 */ /* 0x000fe200078e0a02 */
[----:B------:R-:W-:-:S06]  /*0140*/  ULOP3.LUT UR4, UR4, 0x7ffffff8, URZ, 0xc0, !UPT ;  /* 0x7ffffff804047892 */ /* 0x000fcc000f8ec0ff */
[----:B------:R-:W-:Y:S01]  /*0150*/  MOV R3, UR4 ;  /* 0x0000000400037c02 */ /* 0x000fe20008000f00 */
[----:B------:R-:W-:Y:S01]  /*0160*/  UMOV UR4, URZ ;  /* 0x000000ff00047c82 */ /* 0x000fe20008000000 */
[----:B0-----:R-:W-:-:S04]  /*0170*/  UIADD3 UR5, UP1, UPT, UR6, 0x48, URZ ;  /* 0x0000004806057890 */ /* 0x001fc8000ff3e0ff */
[----:B------:R-:W-:Y:S02]  /*0180*/  UIADD3.X UR6, UPT, UPT, URZ, UR7, URZ, UP1, !UPT ;  /* 0x00000007ff067290 */ /* 0x000fe40008ffe4ff */
[----:B------:R-:W-:-:S04]  /*0190*/  IMAD.U32 R7, RZ, RZ, UR5 ;  /* 0x00000005ff077e24 */ /* 0x000fc8000f8e00ff */
[----:B------:R-:W-:-:S07]  /*01a0*/  IMAD.U32 R8, RZ, RZ, UR6 ;  /* 0x00000006ff087e24 */ /* 0x000fce000f8e00ff */
.L_x_2:
[----:B------:R-:W-:Y:S01]  /*01b0*/  ISETP.NE.AND P2, PT, R6, RZ, PT ;  /* 0x000000ff0600720c */ /* 0x000fe20003f45270 */
[----:B------:R-:W-:Y:S01]  /*01c0*/  UIADD3 UR6, UPT, UPT, UR4, 0x2, URZ ;  /* 0x0000000204067890 */ /* 0x000fe2000fffe0ff */
[----:B-1----:R-:W-:Y:S01]  /*01d0*/  IMAD.MOV.U32 R2, RZ, RZ, R10 ;  /* 0x000000ffff027224 */ /* 0x002fe200078e000a */
[----:B------:R-:W-:Y:S01]  /*01e0*/  UIADD3 UR5, UPT, UPT, UR4, 0x1, URZ ;  /* 0x0000000104057890 */ /* 0x000fe2000fffe0ff */
[----:B0-----:R-:W-:Y:S01]  /*01f0*/  MOV R4, R7 ;  /* 0x0000000700047202 */ /* 0x001fe20000000f00 */
[----:B------:R-:W-:Y:S01]  /*0200*/  UIADD3 UR7, UPT, UPT, UR4, 0x3, URZ ;  /* 0x0000000304077890 */ /* 0x000fe2000fffe0ff */
[----:B------:R-:W-:Y:S01]  /*0210*/  IMAD.MOV.U32 R5, RZ, RZ, R8 ;  /* 0x000000ffff057224 */ /* 0x000fe200078e0008 */
[C---:B------:R-:W-:Y:S01]  /*0220*/  ISETP.NE.AND P0, PT, R2.reuse, UR6, PT ;  /* 0x0000000602007c0c */ /* 0x040fe2000bf05270 */
[----:B------:R-:W-:Y:S01]  /*0230*/  UIADD3 UR9, UPT, UPT, UR4, 0x4, URZ ;  /* 0x0000000404097890 */ /* 0x000fe2000fffe0ff */
[----:B------:R-:W-:Y:S01]  /*0240*/  ISETP.NE.AND P1, PT, R2, UR5, PT ;  /* 0x0000000502007c0c */ /* 0x000fe2000bf25270 */
[----:B------:R-:W-:Y:S01]  /*0250*/  UIADD3 UR10, UPT, UPT, UR4, 0x5, URZ ;  /* 0x00000005040a7890 */ /* 0x000fe2000fffe0ff */
[----:B------:R-:W-:Y:S01]  /*0260*/  IADD3 R6, PT, PT, R6, 0x8, RZ ;  /* 0x0000000806067810 */ /* 0x000fe20007ffe0ff */
[----:B------:R-:W-:Y:S01]  /*0270*/  UIADD3 UR5, UPT, UPT, UR4, 0x6, URZ ;  /* 0x0000000604057890 */ /* 0x000fe2000fffe0ff */
[----:B------:R-:W-:Y:S01]  /*0280*/  @P2 IMAD.MOV.U32 R9, RZ, RZ, 0x3b9aca00 ;  /* 0x3b9aca00ff092424 */ /* 0x000fe200078e00ff */
[----:B------:R-:W-:Y:S01]  /*0290*/  UIADD3 UR6, UPT, UPT, UR4, 0x7, URZ ;  /* 0x0000000704067890 */ /* 0x000fe2000fffe0ff */
[C---:B------:R-:W-:Y:S01]  /*02a0*/  ISETP.NE.AND P3, PT, R2.reuse, UR9, PT ;  /* 0x0000000902007c0c */ /* 0x040fe2000bf65270 */
[----:B------:R-:W-:Y:S01]  /*02b0*/  UIADD3 UR4, UPT, UPT, UR4, 0x8, URZ ;  /* 0x0000000804047890 */ /* 0x000fe2000fffe0ff */
[C---:B------:R-:W-:Y:S01]  /*02c0*/  ISETP.NE.AND P4, PT, R2.reuse, UR10, PT ;  /* 0x0000000a02007c0c */ /* 0x040fe2000bf85270 */
[----:B------:R0:W-:Y:S01]  /*02d0*/  @P2 STG.E desc[UR12][R4.64+-0x40], R9 ;  /* 0xffffc00904002986 */ /* 0x0001e2000c10190c */
[C---:B------:R-:W-:Y:S01]  /*02e0*/  ISETP.NE.AND P2, PT, R2.reuse, UR7, PT ;  /* 0x0000000702007c0c */ /* 0x040fe2000bf45270 */
[----:B------:R-:W-:Y:S01]  /*02f0*/  @P0 IMAD.MOV.U32 R11, RZ, RZ, 0x3b9aca00 ;  /* 0x3b9aca00ff0b0424 */ /* 0x000fe200078e00ff */
[C---:B------:R-:W-:Y:S01]  /*0300*/  ISETP.NE.AND P5, PT, R2.reuse, UR5, PT ;  /* 0x0000000502007c0c */ /* 0x040fe2000bfa5270 */
[----:B------:R-:W-:Y:S01]  /*0310*/  @P1 IMAD.MOV.U32 R7, RZ, RZ, 0x3b9aca00 ;  /* 0x3b9aca00ff071424 */ /* 0x000fe200078e00ff */
[----:B------:R-:W-:-:S02]  /*0320*/  ISETP.NE.AND P6, PT, R2, UR6, PT ;  /* 0x0000000602007c0c */ /* 0x000fc4000bfc5270 */
[----:B------:R-:W-:Y:S01]  /*0330*/  @P0 STG.E desc[UR12][R4.64+-0x20], R11 ;  /* 0xffffe00b04000986 */ /* 0x000fe2000c10190c */
[----:B------:R-:W-:-:S03]  /*0340*/  ISETP.NE.AND P0, PT, R3, UR4, PT ;  /* 0x0000000403007c0c */ /* 0x000fc6000bf05270 */
[----:B------:R1:W-:Y:S01]  /*0350*/  @P1 STG.E desc[UR12][R4.64+-0x30], R7 ;  /* 0xffffd00704001986 */ /* 0x0003e2000c10190c */
[----:B0-----:R-:W-:Y:S01]  /*0360*/  @P3 MOV R9, 0x3b9aca00 ;  /* 0x3b9aca0000093802 */ /* 0x001fe20000000f00 */
[----:B------:R-:W-:Y:S02]  /*0370*/  @P4 IMAD.MOV.U32 R15, RZ, RZ, 0x3b9aca00 ;  /* 0x3b9aca00ff0f4424 */ /* 0x000fe400078e00ff */
[----:B------:R-:W-:Y:S02]  /*0380*/  @P2 IMAD.MOV.U32 R13, RZ, RZ, 0x3b9aca00 ;  /* 0x3b9aca00ff0d2424 */ /* 0x000fe400078e00ff */
[----:B------:R-:W-:Y:S01]  /*0390*/  @P5 IMAD.MOV.U32 R17, RZ, RZ, 0x3b9aca00 ;  /* 0x3b9aca00ff115424 */ /* 0x000fe200078e00ff */
[----:B------:R0:W-:Y:S01]  /*03a0*/  @P3 STG.E desc[UR12][R4.64], R9 ;  /* 0x0000000904003986 */ /* 0x0001e2000c10190c */
[----:B------:R-:W-:-:S03]  /*03b0*/  @P6 IMAD.MOV.U32 R19, RZ, RZ, 0x3b9aca00 ;  /* 0x3b9aca00ff136424 */ /* 0x000fc600078e00ff */
[----:B------:R0:W-:Y:S01]  /*03c0*/  @P2 STG.E desc[UR12][R4.64+-0x10], R13 ;  /* 0xfffff00d04002986 */ /* 0x0001e2000c10190c */
[----:B-1----:R-:W-:-:S03]  /*03d0*/  IADD3 R7, P1, PT, R4, 0x80, RZ ;  /* 0x0000008004077810 */ /* 0x002fc60007f3e0ff */
[----:B------:R0:W-:Y:S02]  /*03e0*/  @P4 STG.E desc[UR12][R4.64+0x10], R15 ;  /* 0x0000100f04004986 */ /* 0x0001e4000c10190c */
[----:B------:R-:W-:Y:S02]  /*03f0*/  IMAD.X R8, RZ, RZ, R5, P1 ;  /* 0x000000ffff087224 */ /* 0x000fe400008e0605 */
[----:B------:R0:W-:Y:S04]  /*0400*/  @P5 STG.E desc[UR12][R4.64+0x20], R17 ;  /* 0x0000201104005986 */ /* 0x0001e8000c10190c */
[----:B------:R0:W-:Y:S01]  /*0410*/  @P6 STG.E desc[UR12][R4.64+0x30], R19 ;  /* 0x0000301304006986 */ /* 0x0001e2000c10190c */
[----:B------:R-:W-:Y:S05]  /*0420*/  @P0 BRA `(.L_x_2) ;  /* 0xfffffffc00600947 */ /* 0x000fea000383ffff */
.L_x_1:
[----:B------:R-:W-:Y:S05]  /*0430*/  BRA.U !UP0, `(.L_x_0) ;  /* 0x0000000108ac7547 */ /* 0x000fea000b800000 */
[----:B------:R-:W1:Y:S01]  /*0440*/  LDC R6, c[0x0][0x390] ;  /* 0x0000e400ff067b82 */ /* 0x000e620000000800 */
[----:B------:R-:W-:Y:S01]  /*0450*/  UISETP.GE.U32.AND UP0, UPT, UR8, 0x4, UPT ;  /* 0x000000040800788c */ /* 0x000fe2000bf06070 */
[----:B-1----:R-:W-:-:S04]  /*0460*/  LOP3.LUT R8, R6, 0x3, RZ, 0xc0, !PT ;  /* 0x0000000306087812 */ /* 0x002fc800078ec0ff */
[----:B------:R-:W-:-:S04]  /*0470*/  ISETP.NE.AND P4, PT, R8, RZ, PT ;  /* 0x000000ff0800720c */ /* 0x000fc80003f85270 */
[----:B------:R-:W-:Y:S09]  /*0480*/  BRA.U !UP0, `(.L_x_3) ;  /* 0x0000000108487547 */ /* 0x000ff2000b800000 */
[----:B0-----:R-:W0:Y:S01]  /*0490*/  LDC.64 R4, c[0x0][0x380] ;  /* 0x0000e000ff047b82 */ /* 0x001e220000000a00 */
[C---:B------:R-:W-:Y:S01]  /*04a0*/  VIADD R7, R3.reuse, 0x1 ;  /* 0x0000000103077836 */ /* 0x040fe20000000000 */
[CC--:B------:R-:W-:Y:S01]  /*04b0*/  ISETP.NE.AND P0, PT, R3.reuse, R2.reuse, PT ;  /* 0x000000020300720c */ /* 0x0c0fe20003f05270 */
[C---:B------:R-:W-:Y:S02]  /*04c0*/  VIADD R9, R3.reuse, 0x2 ;  /* 0x0000000203097836 */ /* 0x040fe40000000000 */
[----:B------:R-:W-:Y:S01]  /*04d0*/  VIADD R11, R3, 0x3 ;  /* 0x00000003030b7836 */ /* 0x000fe20000000000 */
[-C--:B------:R-:W-:Y:S02]  /*04e0*/  ISETP.NE.AND P1, PT, R7, R2.reuse, PT ;  /* 0x000000020700720c */ /* 0x080fe40003f25270 */
[-C--:B------:R-:W-:Y:S02]  /*04f0*/  ISETP.NE.AND P2, PT, R9, R2.reuse, PT ;  /* 0x000000020900720c */ /* 0x080fe40003f45270 */
[----:B------:R-:W-:-:S05]  /*0500*/  ISETP.NE.AND P3, PT, R11, R2, PT ;  /* 0x000000020b00720c */ /* 0x000fca0003f65270 */
[----:B------:R-:W-:-:S04]  /*0510*/  @P0 IMAD.MOV.U32 R7, RZ, RZ, 0x3b9aca00 ;  /* 0x3b9aca00ff070424 */ /* 0x000fc800078e00ff */
[----:B------:R-:W-:Y:S02]  /*0520*/  @P1 MOV R9, 0x3b9aca00 ;  /* 0x3b9aca0000091802 */ /* 0x000fe40000000f00 */
[----:B------:R-:W-:Y:S02]  /*0530*/  @P2 IMAD.MOV.U32 R11, RZ, RZ, 0x3b9aca00 ;  /* 0x3b9aca00ff0b2424 */ /* 0x000fe400078e00ff */
[----:B------:R-:W-:Y:S02]  /*0540*/  @P3 IMAD.MOV.U32 R13, RZ, RZ, 0x3b9aca00 ;  /* 0x3b9aca00ff0d3424 */ /* 0x000fe400078e00ff */
[----:B0-----:R-:W-:-:S04]  /*0550*/  IMAD.WIDE.U32 R4, R3, 0x10, R4 ;  /* 0x0000001003047825 */ /* 0x001fc800078e0004 */
[----:B------:R-:W-:Y:S01]  /*0560*/  VIADD R3, R3, 0x4 ;  /* 0x0000000403037836 */ /* 0x000fe20000000000 */
[----:B------:R1:W-:Y:S04]  /*0570*/  @P0 STG.E desc[UR12][R4.64+0x8], R7 ;  /* 0x0000080704000986 */ /* 0x0003e8000c10190c */
[----:B------:R1:W-:Y:S04]  /*0580*/  @P1 STG.E desc[UR12][R4.64+0x18], R9 ;  /* 0x0000180904001986 */ /* 0x0003e8000c10190c */
[----:B------:R1:W-:Y:S04]  /*0590*/  @P2 STG.E desc[UR12][R4.64+0x28], R11 ;  /* 0x0000280b04002986 */ /* 0x0003e8000c10190c */
[----:B------:R1:W-:Y:S02]  /*05a0*/  @P3 STG.E desc[UR12][R4.64+0x38], R13 ;  /* 0x0000380d04003986 */ /* 0x0003e4000c10190c */
.L_x_3:
[----:B------:R-:W-:Y:S05]  /*05b0*/  @!P4 BRA `(.L_x_0) ;  /* 0x00000000004cc947 */ /* 0x000fea0003800000 */
[----:B------:R-:W-:Y:S02]  /*05c0*/  ISETP.NE.AND P0, PT, R8, 0x1, PT ;  /* 0x000000010800780c */ /* 0x000fe40003f05270 */
[----:B------:R-:W-:-:S11]  /*05d0*/  LOP3.LUT R6, R6, 0x1, RZ, 0xc0, !PT ;  /* 0x0000000106067812 */ /* 0x000fd600078ec0ff */
[----:B------:R-:W-:Y:S05]  /*05e0*/  @!P0 BRA `(.L_x_4) ;  /* 0x0000000000288947 */ /* 0x000fea0003800000 */
[----:B01----:R-:W0:Y:S01]  /*05f0*/  LDC.64 R4, c[0x0][0x380] ;  /* 0x0000e000ff047b82 */ /* 0x003e220000000a00 */
[C---:B------:R-:W-:Y:S01]  /*0600*/  VIADD R7, R3.reuse, 0x1 ;  /* 0x0000000103077836 */ /* 0x040fe20000000000 */
[----:B------:R-:W-:-:S04]  /*0610*/  ISETP.NE.AND P0, PT, R3, R2, PT ;  /* 0x000000020300720c */ /* 0x000fc80003f05270 */
[----:B------:R-:W-:-:S09]  /*0620*/  ISETP.NE.AND P1, PT, R7, R2, PT ;  /* 0x000000020700720c */ /* 0x000fd20003f25270 */
[----:B------:R-:W-:-:S04]  /*0630*/  @P0 MOV R7, 0x3b9aca00 ;  /* 0x3b9aca0000070802 */ /* 0x000fc80000000f00 */
[----:B------:R-:W-:Y:S02]  /*0640*/  @P1 IMAD.MOV.U32 R9, RZ, RZ, 0x3b9aca00 ;  /* 0x3b9aca00ff091424 */ /* 0x000fe400078e00ff */
[----:B0-----:R-:W-:-:S04]  /*0650*/  IMAD.WIDE.U32 R4, R3, 0x10, R4 ;  /* 0x0000001003047825 */ /* 0x001fc800078e0004 */
[----:B------:R-:W-:Y:S01]  /*0660*/  VIADD R3, R3, 0x2 ;  /* 0x0000000203037836 */ /* 0x000fe20000000000 */
[----:B------:R2:W-:Y:S04]  /*0670*/  @P0 STG.E desc[UR12][R4.64+0x8], R7 ;  /* 0x0000080704000986 */ /* 0x0005e8000c10190c */
[----:B------:R2:W-:Y:S02]  /*0680*/  @P1 STG.E desc[UR12][R4.64+0x18], R9 ;  /* 0x0000180904001986 */ /* 0x0005e4000c10190c */
.L_x_4:
[----:B------:R-:W-:-:S04]  /*0690*/  ISETP.NE.AND P0, PT, R3, R2, PT ;  /* 0x000000020300720c */ /* 0x000fc80003f05270 */
[----:B------:R-:W-:-:S13]  /*06a0*/  ISETP.NE.U32.OR P0, PT, R6, 0x1, !P0 ;  /* 0x000000010600780c */ /* 0x000fda0004705470 */
[----:B012---:R-:W0:Y:S01]  /*06b0*/  @!P0 LDC.64 R4, c[0x0][0x380] ;  /* 0x0000e000ff048b82 */ /* 0x007e220000000a00 */
[----:B------:R-:W-:Y:S02]  /*06c0*/  @!P0 IMAD.MOV.U32 R7, RZ, RZ, 0x3b9aca00 ;  /* 0x3b9aca00ff078424 */ /* 0x000fe400078e00ff */
[----:B0-----:R-:W-:-:S05]  /*06d0*/  @!P0 IMAD.WIDE.U32 R4, R3, 0x10, R4 ;  /* 0x0000001003048825 */ /* 0x001fca00078e0004 */
[----:B------:R2:W-:Y:S02]  /*06e0*/  @!P0 STG.E desc[UR12][R4.64+0x8], R7 ;  /* 0x0000080704008986 */ /* 0x0005e4000c10190c */
.L_x_0:
[----:B------:R-:W3:Y:S02]  /*06f0*/  LDC R3, c[0x0][0x394] ;  /* 0x0000e500ff037b82 */ /* 0x000ee40000000800 */
[----:B---3--:R-:W-:-:S13]  /*0700*/  ISETP.GE.AND P0, PT, R3, 0x1, PT ;  /* 0x000000010300780c */ /* 0x008fda0003f06270 */
[----:B------:R-:W-:Y:S05]  /*0710*/  @!P0 EXIT ;  /* 0x000000000000894d */ /* 0x000fea0003800000 */
[----:B-12---:R-:W1:Y:S01]  /*0720*/  LDC.64 R6, c[0x0][0x380] ;  /* 0x0000e000ff067b82 */ /* 0x006e620000000a00 */
[----:B0-----:R-:W-:Y:S02]  /*0730*/  HFMA2 R4, -RZ, RZ, 0, 0 ;  /* 0x00000000ff047431 */ /* 0x001fe400000001ff */
[----:B-1----:R-:W-:-:S07]  /*0740*/  IMAD.WIDE R2, R2, 0x10, R6 ;  /* 0x0000001002027825 */ /* 0x002fce00078e0206 */
.L_x_7:
[----:B--2---:R-:W0:Y:S01]  /*0750*/  LDC.64 R6, c[0x0][0x388] ;  /* 0x0000e200ff067b82 */ /* 0x004e220000000a00 */
[----:B------:R-:W2:Y:S07]  /*0760*/  LDG.E R12, desc[UR12][R2.64+0x8] ;  /* 0x0000080c020c7981 */ /* 0x000eae000c1e1900 */
[----:B-1----:R-:W1:Y:S01]  /*0770*/  LDC.64 R8, c[0x0][0x380] ;  /* 0x0000e000ff087b82 */ /* 0x002e620000000a00 */
[----:B0-----:R-:W-:-:S05]  /*0780*/  IMAD.WIDE.U32 R6, R4, 0xc, R6 ;  /* 0x0000000c04067825 */ /* 0x001fca00078e0006 */
[----:B------:R-:W1:Y:S02]  /*0790*/  LDG.E R5, desc[UR12][R6.64+0x4] ;  /* 0x0000040c06057981 */ /* 0x000e64000c1e1900 */
[----:B-1----:R-:W-:Y:S02]  /*07a0*/  IMAD.WIDE R8, R5, 0x10, R8 ;  /* 0x0000001005087825 */ /* 0x002fe400078e0208 */
[----:B------:R-:W2:Y:S04]  /*07b0*/  LDG.E R5, desc[UR12][R6.64+0x8] ;  /* 0x0000080c06057981 */ /* 0x000ea8000c1e1900 */
[----:B------:R-:W3:Y:S01]  /*07c0*/  LDG.E R10, desc[UR12][R8.64+0x8] ;  /* 0x0000080c080a7981 */ /* 0x000ee2000c1e1900 */
[----:B--2---:R-:W-:-:S05]  /*07d0*/  IMAD.IADD R5, R5, 0x1, R12 ;  /* 0x0000000105057824 */ /* 0x004fca00078e020c */
[----:B---3--:R-:W-:-:S13]  /*07e0*/  ISETP.GT.AND P0, PT, R10, R5, PT ;  /* 0x000000050a00720c */ /* 0x008fda0003f04270 */
[----:B------:R-:W-:Y:S05]  /*07f0*/  @!P0 BRA `(.L_x_5) ;  /* 0x0000000000c48947 */ /* 0x000fea0003800000 */
[----:B------:R-:W0:Y:S01]  /*0800*/  LDC R11, c[0x0][0x398] ;  /* 0x0000e600ff0b7b82 */ /* 0x000e220000000800 */
[----:B------:R-:W-:Y:S01]  /*0810*/  ISETP.GE.AND P0, PT, R4, 0x1, PT ;  /* 0x000000010400780c */ /* 0x000fe20003f06270 */
[----:B------:R1:W-:Y:S06]  /*0820*/  STG.E desc[UR12][R8.64+0x8], R5 ;  /* 0x0000080508007986 */ /* 0x0003ec000c10190c */
[----:B------:R-:W2:Y:S01]  /*0830*/  LDC.64 R6, c[0x0][0x380] ;  /* 0x0000e000ff067b82 */ /* 0x000ea20000000a00 */
[----:B0-----:R1:W-:Y:S05]  /*0840*/  STG.E desc[UR12][R8.64+0xc], R11 ;  /* 0x00000c0b08007986 */ /* 0x0013ea000c10190c */
[----:B------:R-:W-:Y:S05]  /*0850*/  @!P0 BRA `(.L_x_5) ;  /* 0x0000000000ac8947 */ /* 0x000fea0003800000 */
.L_x_6:
[C---:B------:R-:W-:Y:S02]  /*0860*/  VIADD R17, R4.reuse, 0xffffffff ;  /* 0xffffffff04117836 */ /* 0x040fe40000000000 */
[----:B-1----:R-:W-:-:S03]  /*0870*/  IMAD.SHL.U32 R5, R4, 0x4, RZ ;  /* 0x0000000404057824 */ /* 0x002fc600078e00ff */
[----:B------:R-:W-:Y:S02]  /*0880*/  SHF.R.U32.HI R12, RZ, 0x1, R17 ;  /* 0x00000001ff0c7819 */ /* 0x000fe40000011611 */
[C---:B------:R-:W-:Y:S02]  /*0890*/  ISETP.EQ.AND P2, PT, R5.reuse, RZ, PT ;  /* 0x000000ff0500720c */ /* 0x040fe40003f42270 */
[----:B------:R-:W-:Y:S02]  /*08a0*/  SHF.L.U32 R18, R12, 0x2, RZ ;  /* 0x000000020c127819 */ /* 0x000fe400000006ff */
[----:B------:R-:W-:Y:S02]  /*08b0*/  ISETP.EQ.AND P1, PT, R5, 0x4, PT ;  /* 0x000000040500780c */ /* 0x000fe40003f22270 */
[C---:B------:R-:W-:Y:S02]  /*08c0*/  ISETP.EQ.AND P6, PT, R18.reuse, RZ, PT ;  /* 0x000000ff1200720c */ /* 0x040fe40003fc2270 */
[----:B------:R-:W-:-:S02]  /*08d0*/  ISETP.EQ.AND P5, PT, R18, 0x4, PT ;  /* 0x000000041200780c */ /* 0x000fc40003fa2270 */
[C---:B------:R-:W-:Y:S02]  /*08e0*/  ISETP.EQ.AND P0, PT, R5.reuse, 0x8, PT ;  /* 0x000000080500780c */ /* 0x040fe40003f02270 */
[----:B------:R-:W-:Y:S01]  /*08f0*/  ISETP.EQ.AND P3, PT, R5, 0xc, PT ;  /* 0x0000000c0500780c */ /* 0x000fe20003f62270 */
[----:B------:R-:W-:Y:S01]  /*0900*/  @P2 IMAD.MOV.U32 R13, RZ, RZ, R0 ;  /* 0x000000ffff0d2224 */ /* 0x000fe200078e0000 */
[----:B------:R-:W-:Y:S02]  /*0910*/  P2R R5, PR, RZ, 0x40 ;  /* 0x00000040ff057803 */ /* 0x000fe40000000000 */
[----:B------:R-:W-:Y:S01]  /*0920*/  P2R R5, PR, RZ, 0x20 ;  /* 0x00000020ff057803 */ /* 0x000fe20000000000 */
[----:B------:R-:W-:Y:S01]  /*0930*/  @P1 IMAD.MOV.U32 R13, RZ, RZ, R14 ;  /* 0x000000ffff0d1224 */ /* 0x000fe200078e000e */
[C---:B------:R-:W-:Y:S01]  /*0940*/  ISETP.EQ.AND P4, PT, R18.reuse, 0x8, PT ;  /* 0x000000081200780c */ /* 0x040fe20003f82270 */
[----:B------:R-:W-:Y:S02]  /*0950*/  @P6 IMAD.MOV.U32 R5, RZ, RZ, R0 ;  /* 0x000000ffff056224 */ /* 0x000fe400078e0000 */
[----:B------:R-:W-:Y:S01]  /*0960*/  @P5 IMAD.MOV.U32 R5, RZ, RZ, R14 ;  /* 0x000000ffff055224 */ /* 0x000fe200078e000e */
[----:B------:R-:W-:-:S02]  /*0970*/  ISETP.EQ.AND P5, PT, R18, 0xc, PT ;  /* 0x0000000c1200780c */ /* 0x000fc40003fa2270 */
[----:B------:R-:W-:Y:S01]  /*0980*/  @P0 MOV R13, R15 ;  /* 0x0000000f000d0202 */ /* 0x000fe20000000f00 */
[----:B------:R-:W-:-:S04]  /*0990*/  @P3 IMAD.MOV.U32 R13, RZ, RZ, R16 ;  /* 0x000000ffff0d3224 */ /* 0x000fc800078e0010 */
[----:B--2---:R-:W-:-:S04]  /*09a0*/  IMAD.WIDE R10, R13, 0x10, R6 ;  /* 0x000000100d0a7825 */ /* 0x004fc800078e0206 */
[----:B------:R-:W-:Y:S02]  /*09b0*/  @P4 IMAD.MOV.U32 R5, RZ, RZ, R15 ;  /* 0x000000ffff054224 */ /* 0x000fe400078e000f */
[----:B------:R-:W-:Y:S01]  /*09c0*/  @P5 MOV R5, R16 ;  /* 0x0000001000055202 */ /* 0x000fe20000000f00 */
[----:B------:R-:W2:Y:S04]  /*09d0*/  LDG.E R11, desc[UR12][R10.64+0x8] ;  /* 0x0000080c0a0b7981 */ /* 0x000ea8000c1e1900 */
[----:B------:R-:W-:-:S06]  /*09e0*/  IMAD.WIDE R8, R5, 0x10, R6 ;  /* 0x0000001005087825 */ /* 0x000fcc00078e0206 */
[----:B------:R-:W2:Y:S02]  /*09f0*/  LDG.E R8, desc[UR12][R8.64+0x8] ;  /* 0x0000080c08087981 */ /* 0x000ea4000c1e1900 */
[----:B--2---:R-:W-:-:S13]  /*0a00*/  ISETP.GT.AND P6, PT, R8, R11, PT ;  /* 0x0000000b0800720c */ /* 0x004fda0003fc4270 */
[----:B------:R-:W-:Y:S05]  /*0a10*/  @!P6 BRA `(.L_x_5) ;  /* 0x00000000003ce947 */ /* 0x000fea0003800000 */
[C---:B------:R-:W-:Y:S01]  /*0a20*/  ISETP.EQ.AND P6, PT, R18.reuse, 0x4, PT ;  /* 0x000000041200780c */ /* 0x040fe20003fc2270 */
[----:B------:R-:W-:Y:S01]  /*0a30*/  @P4 IMAD.MOV.U32 R15, RZ, RZ, R13 ;  /* 0x000000ffff0f4224 */ /* 0x000fe200078e000d */
[----:B------:R-:W-:Y:S01]  /*0a40*/  P2R R4, PR, RZ, 0x8 ;  /* 0x00000008ff047803 */ /* 0x000fe20000000000 */
[----:B------:R-:W-:Y:S01]  /*0a50*/  @P0 IMAD.MOV.U32 R15, RZ, RZ, R5 ;  /* 0x000000ffff0f0224 */ /* 0x000fe200078e0005 */
[----:B------:R-:W-:Y:S02]  /*0a60*/  ISETP.EQ.AND P3, PT, R18, RZ, PT ;  /* 0x000000ff1200720c */ /* 0x000fe40003f62270 */
[----:B------:R-:W-:-:S07]  /*0a70*/  @P5 MOV R16, R13 ;  /* 0x0000000d00105202 */ /* 0x000fce0000000f00 */
[----:B------:R-:W-:Y:S01]  /*0a80*/  @P6 IMAD.MOV.U32 R14, RZ, RZ, R13 ;  /* 0x000000ffff0e6224 */ /* 0x000fe200078e000d */
[----:B------:R-:W-:Y:S01]  /*0a90*/  ISETP.GT.U32.AND P6, PT, R17, 0x1, PT ;  /* 0x000000011100780c */ /* 0x000fe20003fc4070 */
[----:B------:R-:W-:Y:S02]  /*0aa0*/  @P1 IMAD.MOV.U32 R14, RZ, RZ, R5 ;  /* 0x000000ffff0e1224 */ /* 0x000fe400078e0005 */
[----:B------:R-:W-:Y:S01]  /*0ab0*/  @P3 IMAD.MOV.U32 R0, RZ, RZ, R13 ;  /* 0x000000ffff003224 */ /* 0x000fe200078e000d */
[----:B------:R-:W-:Y:S01]  /*0ac0*/  ISETP.NE.AND P3, PT, R4, RZ, PT ;  /* 0x000000ff0400720c */ /* 0x000fe20003f65270 */
[----:B------:R-:W-:Y:S02]  /*0ad0*/  @P2 IMAD.MOV.U32 R0, RZ, RZ, R5 ;  /* 0x000000ffff002224 */ /* 0x000fe400078e0005 */
[----:B------:R-:W-:-:S10]  /*0ae0*/  IMAD.MOV.U32 R4, RZ, RZ, R12 ;  /* 0x000000ffff047224 */ /* 0x000fd400078e000c */
[----:B------:R-:W-:Y:S01]  /*0af0*/  @P3 MOV R16, R5 ;  /* 0x0000000500103202 */ /* 0x000fe20000000f00 */
[----:B------:R-:W-:Y:S06]  /*0b00*/  @P6 BRA `(.L_x_6) ;  /* 0xfffffffc00546947 */ /* 0x000fec000383ffff */
.L_x_5:
[----:B------:R-:W0:Y:S01]  /*0b10*/  LDCU UR4, c[0x0][0x394] ;  /* 0x00007280ff0477ac */ /* 0x000e220008000800 */
[----:B------:R-:W-:-:S05]  /*0b20*/  VIADD R4, R4, 0x1 ;  /* 0x0000000104047836 */ /* 0x000fca0000000000 */
[----:B0-----:R-:W-:-:S13]  /*0b30*/  ISETP.GE.AND P0, PT, R4, UR4, PT ;  /* 0x0000000404007c0c */ /* 0x001fda000bf06270 */
[----:B------:R-:W-:Y:S05]  /*0b40*/  @!P0 BRA `(.L_x_7) ;  /* 0xfffffffc00008947 */ /* 0x000fea000383ffff */
[----:B------:R-:W-:Y:S05]  /*0b50*/  EXIT ;  /* 0x000000000000794d */ /* 0x000fea0003800000 */
.L_x_8:
[----:B------:R-:W-:-:S00]  /*0b60*/  BRA `(.L_x_8) ;  /* 0xfffffffc00fc7947 */ /* 0x000fc0000383ffff */
[----:B------:R-:W-:-:S00]  /*0b70*/  NOP ;  /* 0x0000000000007918 */ /* 0x000fc00000000000 */
        /* <DEDUP_REMOVED lines=8> */
.L_x_9:


//--------------------- .nv.shared.reserved.0     --------------------------
	.section	.nv.shared.reserved.0,"aw",@nobits
	.weak		__nv_reservedSMEM_offset_0_alias
	.size		__nv_reservedSMEM_offset_0_alias, 0, 64
	.other		__nv_reservedSMEM_offset_0_alias,@"STO_CUDA_RESERVED_SHARED STV_DEFAULT"
__nv_reservedSMEM_offset_0_alias:
	.zero		0
	.zero		64


//--------------------- .nv.constant0._Z8dijkstraP6VertexP4Edgeiii --------------------------
	.section	.nv.constant0._Z8dijkstraP6VertexP4Edgeiii,"a",@progbits
	.sectionflags	@""
	.align	4
.nv.constant0._Z8dijkstraP6VertexP4Edgeiii:
	.zero		924


//--------------------- SYMBOLS --------------------------

	.type		.nv.reservedSmem.offset0,@object
	.size		.nv.reservedSmem.offset0,0x4
